	.headerflags	@"EF_CUDA_TEXMODE_UNIFIED EF_CUDA_64BIT_ADDRESS EF_CUDA_ACCELERATORS EF_CUDA_SM90 EF_CUDA_VIRTUAL_SM(EF_CUDA_SM90)"
	.elftype	@"ET_EXEC"


//--------------------- .nv.info                  --------------------------
	.section	.nv.info,"",@"SHT_CUDA_INFO"
	.align	4


	//----- nvinfo : EIATTR_REGCOUNT
	.align		4
        /*0000*/ 	.byte	0x04, 0x2f
        /*0002*/ 	.short	(.L_3 - .L_2)
	.align		4
.L_2:
        /*0004*/ 	.word	index@(triton_poi_fused__native_batch_norm_legit_no_training_convolution_leaky_relu_9)
        /*0008*/ 	.word	0x00000022


	//----- nvinfo : EIATTR_MIN_STACK_SIZE
	.align		4
.L_3:
        /*000c*/ 	.byte	0x04, 0x12
        /*000e*/ 	.short	(.L_5 - .L_4)
	.align		4
.L_4:
        /*0010*/ 	.word	index@(triton_poi_fused__native_batch_norm_legit_no_training_convolution_leaky_relu_9)
        /*0014*/ 	.word	0x00000000


	//----- nvinfo : EIATTR_FRAME_SIZE
	.align		4
.L_5:
        /*0018*/ 	.byte	0x04, 0x11
        /*001a*/ 	.short	(.L_7 - .L_6)
	.align		4
.L_6:
        /*001c*/ 	.word	index@(triton_poi_fused__native_batch_norm_legit_no_training_convolution_leaky_relu_9)
        /*0020*/ 	.word	0x00000000


	//----- nvinfo : EIATTR_MIN_STACK_SIZE
	.align		4
.L_7:
        /*0024*/ 	.byte	0x04, 0x12
        /*0026*/ 	.short	(.L_9 - .L_8)
	.align		4
.L_8:
        /*0028*/ 	.word	index@(triton_poi_fused__native_batch_norm_legit_no_training_convolution_leaky_relu_9)
        /*002c*/ 	.word	0x00000000
.L_9:


//--------------------- .nv.info.triton_poi_fused__native_batch_norm_legit_no_training_convolution_leaky_relu_9 --------------------------
	.section	.nv.info.triton_poi_fused__native_batch_norm_legit_no_training_convolution_leaky_relu_9,"",@"SHT_CUDA_INFO"
	.sectionflags	@""
	.align	4


	//----- nvinfo : EIATTR_CUDA_API_VERSION
	.align		4
        /*0000*/ 	.byte	0x04, 0x37
        /*0002*/ 	.short	(.L_11 - .L_10)
.L_10:
        /*0004*/ 	.word	0x0000007c


	//----- nvinfo : EIATTR_KPARAM_INFO
	.align		4
.L_11:
        /*0008*/ 	.byte	0x04, 0x17
        /*000a*/ 	.short	(.L_13 - .L_12)
.L_12:
        /*000c*/ 	.word	0x00000000
        /*0010*/ 	.short	0x0007
        /*0012*/ 	.short	0x0038
        /*0014*/ 	.byte	0x00, 0xf0, 0x11, 0x00


	//----- nvinfo : EIATTR_KPARAM_INFO
	.align		4
.L_13:
        /*0018*/ 	.byte	0x04, 0x17
        /*001a*/ 	.short	(.L_15 - .L_14)
.L_14:
        /*001c*/ 	.word	0x00000000
        /*0020*/ 	.short	0x0006
        /*0022*/ 	.short	0x0030
        /*0024*/ 	.byte	0x00, 0xf4, 0x21, 0x00


	//----- nvinfo : EIATTR_KPARAM_INFO
	.align		4
.L_15:
        /*0028*/ 	.byte	0x04, 0x17
        /*002a*/ 	.short	(.L_17 - .L_16)
.L_16:
        /*002c*/ 	.word	0x00000000
        /*0030*/ 	.short	0x0005
        /*0032*/ 	.short	0x0028
        /*0034*/ 	.byte	0x00, 0xf4, 0x21, 0x00


	//----- nvinfo : EIATTR_KPARAM_INFO
	.align		4
.L_17:
        /*0038*/ 	.byte	0x04, 0x17
        /*003a*/ 	.short	(.L_19 - .L_18)
.L_18:
        /*003c*/ 	.word	0x00000000
        /*0040*/ 	.short	0x0004
        /*0042*/ 	.short	0x0020
        /*0044*/ 	.byte	0x00, 0xf4, 0x21, 0x00


	//----- nvinfo : EIATTR_KPARAM_INFO
	.align		4
.L_19:
        /*0048*/ 	.byte	0x04, 0x17
        /*004a*/ 	.short	(.L_21 - .L_20)
.L_20:
        /*004c*/ 	.word	0x00000000
        /*0050*/ 	.short	0x0003
        /*0052*/ 	.short	0x0018
        /*0054*/ 	.byte	0x00, 0xf4, 0x21, 0x00


	//----- nvinfo : EIATTR_KPARAM_INFO
	.align		4
.L_21:
        /*0058*/ 	.byte	0x04, 0x17
        /*005a*/ 	.short	(.L_23 - .L_22)
.L_22:
        /*005c*/ 	.word	0x00000000
        /*0060*/ 	.short	0x0002
        /*0062*/ 	.short	0x0010
        /*0064*/ 	.byte	0x00, 0xf4, 0x21, 0x00


	//----- nvinfo : EIATTR_KPARAM_INFO
	.align		4
.L_23:
        /*0068*/ 	.byte	0x04, 0x17
        /*006a*/ 	.short	(.L_25 - .L_24)
.L_24:
        /*006c*/ 	.word	0x00000000
        /*0070*/ 	.short	0x0001
        /*0072*/ 	.short	0x0008
        /*0074*/ 	.byte	0x00, 0xf4, 0x21, 0x00


	//----- nvinfo : EIATTR_KPARAM_INFO
	.align		4
.L_25:
        /*0078*/ 	.byte	0x04, 0x17
        /*007a*/ 	.short	(.L_27 - .L_26)
.L_26:
        /*007c*/ 	.word	0x00000000
        /*0080*/ 	.short	0x0000
        /*0082*/ 	.short	0x0000
        /*0084*/ 	.byte	0x00, 0xf4, 0x21, 0x00


	//----- nvinfo : EIATTR_SPARSE_MMA_MASK
	.align		4
.L_27:
        /*0088*/ 	.byte	0x03, 0x50
        /*008a*/ 	.short	0x0000


	//----- nvinfo : EIATTR_MAXREG_COUNT
	.align		4
        /*008c*/ 	.byte	0x03, 0x1b
        /*008e*/ 	.short	0x00ff


	//----- nvinfo : EIATTR_EXIT_INSTR_OFFSETS
	.align		4
        /*0090*/ 	.byte	0x04, 0x1c
        /*0092*/ 	.short	(.L_29 - .L_28)


	//   ....[0]....
.L_28:
        /*0094*/ 	.word	0x000007e0


	//----- nvinfo : EIATTR_REQNTID
	.align		4
.L_29:
        /*0098*/ 	.byte	0x04, 0x10
        /*009a*/ 	.short	(.L_31 - .L_30)
.L_30:
        /*009c*/ 	.word	0x00000080
        /*00a0*/ 	.word	0x00000001
        /*00a4*/ 	.word	0x00000001


	//----- nvinfo : EIATTR_CBANK_PARAM_SIZE
	.align		4
.L_31:
        /*00a8*/ 	.byte	0x03, 0x19
        /*00aa*/ 	.short	0x003c


	//----- nvinfo : EIATTR_PARAM_CBANK
	.align		4
        /*00ac*/ 	.byte	0x04, 0x0a
        /*00ae*/ 	.short	(.L_33 - .L_32)
	.align		4
.L_32:
        /*00b0*/ 	.word	index@(.nv.constant0.triton_poi_fused__native_batch_norm_legit_no_training_convolution_leaky_relu_9)
        /*00b4*/ 	.short	0x0210
        /*00b6*/ 	.short	0x003c


	//----- nvinfo : EIATTR_SW_WAR
	.align		4
.L_33:
        /*00b8*/ 	.byte	0x04, 0x36
        /*00ba*/ 	.short	(.L_35 - .L_34)
.L_34:
        /*00bc*/ 	.word	0x00000008
.L_35:


//--------------------- .nv.callgraph             --------------------------
	.section	.nv.callgraph,"",@"SHT_CUDA_CALLGRAPH"
	.align	4
	.sectionentsize	8
	.align		4
        /*0000*/ 	.word	0x00000000
	.align		4
        /*0004*/ 	.word	0xffffffff
	.align		4
        /*0008*/ 	.word	0x00000000
	.align		4
        /*000c*/ 	.word	0xfffffffe
	.align		4
        /*0010*/ 	.word	0x00000000
	.align		4
        /*0014*/ 	.word	0xfffffffd
	.align		4
        /*0018*/ 	.word	0x00000000
	.align		4
        /*001c*/ 	.word	0xfffffffc


//--------------------- .nv.constant4             --------------------------
	.section	.nv.constant4,"a",@progbits
	.align	8
	.align		8
.nv.constant4:
        /*0000*/ 	.dword	_$_str
	.align		8
        /*0008*/ 	.dword	_$_str_$_2


//--------------------- .text.triton_poi_fused__native_batch_norm_legit_no_training_convolution_leaky_relu_9 --------------------------
	.section	.text.triton_poi_fused__native_batch_norm_legit_no_training_convolution_leaky_relu_9,"ax",@progbits
	.align	128
        .global         triton_poi_fused__native_batch_norm_legit_no_training_convolution_leaky_relu_9
        .type           triton_poi_fused__native_batch_norm_legit_no_training_convolution_leaky_relu_9,@function
        .size           triton_poi_fused__native_batch_norm_legit_no_training_convolution_leaky_relu_9,(.L_x_1 - triton_poi_fused__native_batch_norm_legit_no_training_convolution_leaky_relu_9)
        .other          triton_poi_fused__native_batch_norm_legit_no_training_convolution_leaky_relu_9,@"STO_CUDA_ENTRY STV_DEFAULT"
triton_poi_fused__native_batch_norm_legit_no_training_convolution_leaky_relu_9:
.text.triton_poi_fused__native_batch_norm_legit_no_training_convolution_leaky_relu_9:
[----:B------:R-:W-:Y:S01]  /*0000*/  LDC R1, c[0x0][0x28] ;  /* 0x00000a00ff017b82 */ /* 0x000fe20000000800 */
[----:B------:R-:W1:Y:S07]  /*0010*/  S2R R0, SR_TID.X ;  /* 0x0000000000007919 */ /* 0x000e6e0000002100 */
[----:B------:R-:W2:Y:S01]  /*0020*/  LDC.64 R20, c[0x0][0x230] ;  /* 0x00008c00ff147b82 */ /* 0x000ea20000000a00 */
[----:B------:R-:W-:Y:S01]  /*0030*/  ULDC.64 UR4, c[0x0][0x208] ;  /* 0x0000820000047ab9 */ /* 0x000fe20000000a00 */
[----:B------:R-:W3:Y:S06]  /*0040*/  S2R R5, SR_CTAID.X ;  /* 0x0000000000057919 */ /* 0x000eec0000002500 */
[----:B------:R-:W4:Y:S08]  /*0050*/  LDC.64 R16, c[0x0][0x220] ;  /* 0x00008800ff107b82 */ /* 0x000f300000000a00 */
[----:B------:R-:W5:Y:S01]  /*0060*/  LDC.64 R28, c[0x0][0x210] ;  /* 0x00008400ff1c7b82 */ /* 0x000f620000000a00 */
[----:B-1----:R-:W-:-:S02]  /*0070*/  SHF.L.U32 R0, R0, 0x2, RZ ;  /* 0x0000000200007819 */ /* 0x002fc400000006ff */
[----:B---3--:R-:W-:Y:S02]  /*0080*/  SHF.R.S32.HI R3, RZ, 0x15, R5 ;  /* 0x00000015ff037819 */ /* 0x008fe40000011405 */
[----:B------:R-:W-:Y:S02]  /*0090*/  LOP3.LUT R0, R0, 0x1fc, RZ, 0xc0, !PT ;  /* 0x000001fc00007812 */ /* 0x000fe400078ec0ff */
[----:B------:R-:W-:Y:S02]  /*00a0*/  SGXT R3, R3, 0x1 ;  /* 0x000000010303781a */ /* 0x000fe40000000200 */
[----:B------:R-:W-:-:S04]  /*00b0*/  LEA R0, R5, R0, 0xa ;  /* 0x0000000005007211 */ /* 0x000fc800078e50ff */
[----:B------:R-:W-:-:S04]  /*00c0*/  LEA.HI R3, R3, R0, RZ, 0x5 ;  /* 0x0000000003037211 */ /* 0x000fc800078f28ff */
[----:B------:R-:W-:-:S04]  /*00d0*/  LOP3.LUT R3, R3, 0xffffffe0, RZ, 0xc0, !PT ;  /* 0xffffffe003037812 */ /* 0x000fc800078ec0ff */
[----:B------:R-:W-:Y:S02]  /*00e0*/  IADD3 R8, R0, -R3, RZ ;  /* 0x8000000300087210 */ /* 0x000fe40007ffe0ff */
[----:B------:R-:W1:Y:S03]  /*00f0*/  LDC.64 R2, c[0x0][0x228] ;  /* 0x00008a00ff027b82 */ /* 0x000e660000000a00 */
[----:B--2---:R-:W-:-:S06]  /*0100*/  IMAD.WIDE R20, R8, 0x4, R20 ;  /* 0x0000000408147825 */ /* 0x004fcc00078e0214 */
[----:B------:R-:W2:Y:S01]  /*0110*/  LDG.E.EL.128 R20, desc[UR4][R20.64] ;  /* 0x0000000414147981 */ /* 0x000ea2000c2e1d00 */
[----:B----4-:R-:W-:-:S04]  /*0120*/  IMAD.WIDE R16, R8, 0x4, R16 ;  /* 0x0000000408107825 */ /* 0x010fc800078e0210 */
[----:B-----5:R-:W-:Y:S02]  /*0130*/  IMAD.WIDE R28, R0, 0x4, R28 ;  /* 0x00000004001c7825 */ /* 0x020fe400078e021c */
[----:B------:R-:W3:Y:S04]  /*0140*/  LDG.E.EL.128 R16, desc[UR4][R16.64] ;  /* 0x0000000410107981 */ /* 0x000ee8000c2e1d00 */
[----:B------:R-:W3:Y:S04]  /*0150*/  LDG.E.128 R12, desc[UR4][R28.64+0x800] ;  /* 0x000800041c0c7981 */ /* 0x000ee8000c1e1d00 */
[----:B------:R-:W4:Y:S01]  /*0160*/  LDG.E.128 R4, desc[UR4][R28.64] ;  /* 0x000000041c047981 */ /* 0x000f22000c1e1d00 */
[----:B-1----:R-:W-:-:S05]  /*0170*/  IMAD.WIDE R2, R8, 0x4, R2 ;  /* 0x0000000408027825 */ /* 0x002fca00078e0202 */
[----:B------:R1:W5:Y:S02]  /*0180*/  LDG.E.EL.128 R24, desc[UR4][R2.64] ;  /* 0x0000000402187981 */ /* 0x000364000c2e1d00 */
[----:B-1----:R-:W-:Y:S01]  /*0190*/  HFMA2.MMA R3, -RZ, RZ, 1.625, 0 ;  /* 0x3e800000ff037435 */ /* 0x002fe200000001ff */
[----:B--2---:R-:W-:-:S04]  /*01a0*/  FADD R20, R20, 9.9999997473787516356e-06 ;  /* 0x3727c5ac14147421 */ /* 0x004fc80000000000 */
[----:B------:R-:W1:Y:S01]  /*01b0*/  MUFU.SQRT R9, R20 ;  /* 0x0000001400097308 */ /* 0x000e620000002000 */
[----:B------:R-:W-:Y:S01]  /*01c0*/  FADD R21, R21, 9.9999997473787516356e-06 ;  /* 0x3727c5ac15157421 */ /* 0x000fe20000000000 */
[----:B------:R-:W-:-:S06]  /*01d0*/  FADD R22, R22, 9.9999997473787516356e-06 ;  /* 0x3727c5ac16167421 */ /* 0x000fcc0000000000 */
[----:B------:R-:W2:Y:S01]  /*01e0*/  MUFU.SQRT R21, R21 ;  /* 0x0000001500157308 */ /* 0x000ea20000002000 */
[C---:B-1----:R-:W-:Y:S02]  /*01f0*/  FSETP.GT.AND P0, PT, R9.reuse, 8.50705917302346158658e+37, PT ;  /* 0x7e8000000900780b */ /* 0x042fe40003f04000 */
[----:B------:R-:W-:-:S05]  /*0200*/  FSETP.GEU.AND P3, PT, R9, 1.175494350822287508e-38, PT ;  /* 0x008000000900780b */ /* 0x000fca0003f6e000 */
[----:B------:R-:W1:Y:S01]  /*0210*/  MUFU.SQRT R11, R22 ;  /* 0x00000016000b7308 */ /* 0x000e620000002000 */
[C---:B--2---:R-:W-:Y:S02]  /*0220*/  FSETP.GT.AND P1, PT, R21.reuse, 8.50705917302346158658e+37, PT ;  /* 0x7e8000001500780b */ /* 0x044fe40003f24000 */
[----:B------:R-:W-:-:S03]  /*0230*/  FSETP.GEU.AND P4, PT, R21, 1.175494350822287508e-38, PT ;  /* 0x008000001500780b */ /* 0x000fc60003f8e000 */
[----:B------:R-:W-:-:S04]  /*0240*/  @P0 FMUL R9, R9, 0.25 ;  /* 0x3e80000009090820 */ /* 0x000fc80000400000 */
[----:B------:R-:W-:Y:S01]  /*0250*/  @!P3 FMUL R9, R9, 16777216 ;  /* 0x4b8000000909b820 */ /* 0x000fe20000400000 */
[----:B-1----:R-:W-:-:S03]  /*0260*/  FSETP.GT.AND P2, PT, R11, 8.50705917302346158658e+37, PT ;  /* 0x7e8000000b00780b */ /* 0x002fc60003f44000 */
[----:B------:R-:W1:Y:S01]  /*0270*/  MUFU.RCP R10, R9 ;  /* 0x00000009000a7308 */ /* 0x000e620000001000 */
[----:B------:R-:W-:Y:S01]  /*0280*/  @P1 FMUL R21, R21, 0.25 ;  /* 0x3e80000015151820 */ /* 0x000fe20000400000 */
[----:B------:R-:W-:Y:S02]  /*0290*/  FSETP.GEU.AND P5, PT, R11, 1.175494350822287508e-38, PT ;  /* 0x008000000b00780b */ /* 0x000fe40003fae000 */
[----:B------:R-:W-:Y:S01]  /*02a0*/  FSEL R31, R3, 1, P0 ;  /* 0x3f800000031f7808 */ /* 0x000fe20000000000 */
[----:B------:R-:W-:-:S04]  /*02b0*/  @!P4 FMUL R21, R21, 16777216 ;  /* 0x4b8000001515c820 */ /* 0x000fc80000400000 */
[----:B------:R-:W-:Y:S01]  /*02c0*/  @!P3 FMUL R31, R31, 16777216 ;  /* 0x4b8000001f1fb820 */ /* 0x000fe20000400000 */
[----:B------:R-:W-:Y:S01]  /*02d0*/  @P2 FMUL R11, R11, 0.25 ;  /* 0x3e8000000b0b2820 */ /* 0x000fe20000400000 */
[----:B------:R-:W2:Y:S01]  /*02e0*/  MUFU.RCP R21, R21 ;  /* 0x0000001500157308 */ /* 0x000ea20000001000 */
[--C-:B---3--:R-:W-:Y:S01]  /*02f0*/  FADD R15, R15, R19.reuse ;  /* 0x000000130f0f7221 */ /* 0x108fe20000000000 */
[--C-:B------:R-:W-:Y:S01]  /*0300*/  FADD R14, R14, R18.reuse ;  /* 0x000000120e0e7221 */ /* 0x100fe20000000000 */
[----:B----4-:R-:W-:Y:S01]  /*0310*/  FADD R19, R7, R19 ;  /* 0x0000001307137221 */ /* 0x010fe20000000000 */
[----:B-1----:R-:W-:Y:S01]  /*0320*/  FMUL R10, R10, R31 ;  /* 0x0000001f0a0a7220 */ /* 0x002fe20000400000 */
[----:B------:R-:W-:Y:S01]  /*0330*/  FADD R18, R6, R18 ;  /* 0x0000001206127221 */ /* 0x000fe20000000000 */
[----:B------:R-:W1:Y:S01]  /*0340*/  LDC.64 R30, c[0x0][0x238] ;  /* 0x00008e00ff1e7b82 */ /* 0x000e620000000a00 */
[----:B------:R-:W-:Y:S01]  /*0350*/  @!P5 FMUL R11, R11, 16777216 ;  /* 0x4b8000000b0bd820 */ /* 0x000fe20000400000 */
[----:B------:R-:W-:-:S06]  /*0360*/  FSEL R2, R3, 1, P1 ;  /* 0x3f80000003027808 */ /* 0x000fcc0000800000 */
[----:B------:R-:W3:Y:S01]  /*0370*/  LDC.64 R6, c[0x0][0x240] ;  /* 0x00009000ff067b82 */ /* 0x000ee20000000a00 */
[----:B------:R-:W4:Y:S01]  /*0380*/  MUFU.RCP R11, R11 ;  /* 0x0000000b000b7308 */ /* 0x000f220000001000 */
[----:B------:R-:W-:Y:S01]  /*0390*/  @!P4 FMUL R2, R2, 16777216 ;  /* 0x4b8000000202c820 */ /* 0x000fe20000400000 */
[--C-:B------:R-:W-:Y:S01]  /*03a0*/  FADD R12, R12, R16.reuse ;  /* 0x000000100c0c7221 */ /* 0x100fe20000000000 */
[----:B------:R-:W-:Y:S02]  /*03b0*/  FADD R16, R4, R16 ;  /* 0x0000001004107221 */ /* 0x000fe40000000000 */
[----:B--2---:R-:W-:Y:S01]  /*03c0*/  FMUL R9, R21, R2 ;  /* 0x0000000215097220 */ /* 0x004fe20000400000 */
[----:B------:R-:W-:Y:S01]  /*03d0*/  FSEL R2, R3, 1, P2 ;  /* 0x3f80000003027808 */ /* 0x000fe20001000000 */
[--C-:B------:R-:W-:Y:S01]  /*03e0*/  FADD R13, R13, R17.reuse ;  /* 0x000000110d0d7221 */ /* 0x100fe20000000000 */
[----:B------:R-:W-:Y:S01]  /*03f0*/  FADD R17, R5, R17 ;  /* 0x0000001105117221 */ /* 0x000fe20000000000 */
[C---:B-----5:R-:W-:Y:S01]  /*0400*/  FADD R21, -R24.reuse, R12 ;  /* 0x0000000c18157221 */ /* 0x060fe20000000100 */
[----:B------:R-:W-:Y:S01]  /*0410*/  FADD R5, -R24, R16 ;  /* 0x0000001018057221 */ /* 0x000fe20000000100 */
[----:B------:R-:W-:Y:S01]  /*0420*/  @!P5 FMUL R2, R2, 16777216 ;  /* 0x4b8000000202d820 */ /* 0x000fe20000400000 */
[----:B------:R-:W-:Y:S01]  /*0430*/  FADD R4, -R25, R17 ;  /* 0x0000001119047221 */ /* 0x000fe20000000100 */
[C---:B------:R-:W-:Y:S01]  /*0440*/  FMUL R21, R10.reuse, R21 ;  /* 0x000000150a157220 */ /* 0x040fe20000400000 */
[----:B------:R-:W-:Y:S01]  /*0450*/  FMUL R24, R10, R5 ;  /* 0x000000050a187220 */ /* 0x000fe20000400000 */
[----:B----4-:R-:W-:Y:S01]  /*0460*/  FMUL R2, R11, R2 ;  /* 0x000000020b027220 */ /* 0x010fe20000400000 */
[----:B-1----:R-:W-:-:S04]  /*0470*/  IMAD.WIDE R10, R8, 0x4, R30 ;  /* 0x00000004080a7825 */ /* 0x002fc800078e021e */
[----:B------:R-:W-:Y:S01]  /*0480*/  FADD R22, -R25, R13 ;  /* 0x0000000d19167221 */ /* 0x000fe20000000100 */
[----:B------:R-:W-:Y:S01]  /*0490*/  FMUL R25, R9, R4 ;  /* 0x0000000409197220 */ /* 0x000fe20000400000 */
[----:B---3--:R-:W-:-:S04]  /*04a0*/  IMAD.WIDE R6, R8, 0x4, R6 ;  /* 0x0000000408067825 */ /* 0x008fc800078e0206 */
[----:B------:R-:W-:Y:S02]  /*04b0*/  FMUL R22, R9, R22 ;  /* 0x0000001609167220 */ /* 0x000fe40000400000 */
[----:B------:R-:W2:Y:S04]  /*04c0*/  LDG.E.EL.128 R8, desc[UR4][R10.64] ;  /* 0x000000040a087981 */ /* 0x000ea8000c2e1d00 */
[----:B------:R-:W2:Y:S01]  /*04d0*/  LDG.E.EL.128 R4, desc[UR4][R6.64] ;  /* 0x0000000406047981 */ /* 0x000ea2000c2e1d00 */
[----:B------:R-:W-:-:S04]  /*04e0*/  FADD R30, R23, 9.9999997473787516356e-06 ;  /* 0x3727c5ac171e7421 */ /* 0x000fc80000000000 */
[----:B------:R-:W1:Y:S02]  /*04f0*/  MUFU.SQRT R23, R30 ;  /* 0x0000001e00177308 */ /* 0x000e640000002000 */
[C---:B-1----:R-:W-:Y:S02]  /*0500*/  FSETP.GT.AND P0, PT, R23.reuse, 8.50705917302346158658e+37, PT ;  /* 0x7e8000001700780b */ /* 0x042fe40003f04000 */
[----:B------:R-:W-:-:S11]  /*0510*/  FSETP.GEU.AND P1, PT, R23, 1.175494350822287508e-38, PT ;  /* 0x008000001700780b */ /* 0x000fd60003f2e000 */
[----:B------:R-:W-:-:S04]  /*0520*/  @P0 FMUL R23, R23, 0.25 ;  /* 0x3e80000017170820 */ /* 0x000fc80000400000 */
[----:B------:R-:W-:-:S06]  /*0530*/  @!P1 FMUL R23, R23, 16777216 ;  /* 0x4b80000017179820 */ /* 0x000fcc0000400000 */
[----:B------:R-:W1:Y:S01]  /*0540*/  MUFU.RCP R23, R23 ;  /* 0x0000001700177308 */ /* 0x000e620000001000 */
[----:B------:R-:W-:Y:S04]  /*0550*/  STG.E.128 desc[UR4][R28.64], R16 ;  /* 0x000000101c007986 */ /* 0x000fe8000c101d04 */
[----:B------:R-:W-:Y:S01]  /*0560*/  STG.E.128 desc[UR4][R28.64+0x800], R12 ;  /* 0x0008000c1c007986 */ /* 0x000fe2000c101d04 */
[C-C-:B--2---:R-:W-:Y:S01]  /*0570*/  FFMA R24, R8.reuse, R24, R4.reuse ;  /* 0x0000001808187223 */ /* 0x144fe20000000004 */
[----:B------:R-:W-:Y:S01]  /*0580*/  FFMA R20, R8, R21, R4 ;  /* 0x0000001508147223 */ /* 0x000fe20000000004 */
[----:B------:R-:W-:Y:S01]  /*0590*/  FSEL R4, R3, 1, P0 ;  /* 0x3f80000003047808 */ /* 0x000fe20000000000 */
[----:B------:R-:W-:-:S04]  /*05a0*/  FADD R8, -R27, R15 ;  /* 0x0000000f1b087221 */ /* 0x000fc80000000100 */
[----:B------:R-:W-:-:S04]  /*05b0*/  @!P1 FMUL R4, R4, 16777216 ;  /* 0x4b80000004049820 */ /* 0x000fc80000400000 */
[----:B-1----:R-:W-:-:S04]  /*05c0*/  FMUL R3, R23, R4 ;  /* 0x0000000417037220 */ /* 0x002fc80000400000 */
[----:B------:R-:W-:Y:S01]  /*05d0*/  FMUL R8, R3, R8 ;  /* 0x0000000803087220 */ /* 0x000fe20000400000 */
[C-C-:B------:R-:W-:Y:S01]  /*05e0*/  FFMA R25, R9.reuse, R25, R5.reuse ;  /* 0x0000001909197223 */ /* 0x140fe20000000005 */
[----:B------:R-:W-:Y:S02]  /*05f0*/  FFMA R21, R9, R22, R5 ;  /* 0x0000001609157223 */ /* 0x000fe40000000005 */
[----:B------:R-:W-:Y:S01]  /*0600*/  FFMA R23, R11, R8, R7 ;  /* 0x000000080b177223 */ /* 0x000fe20000000007 */
[C---:B------:R-:W-:Y:S01]  /*0610*/  FADD R5, -R26.reuse, R14 ;  /* 0x0000000e1a057221 */ /* 0x040fe20000000100 */
[----:B------:R-:W-:Y:S01]  /*0620*/  FADD R9, -R26, R18 ;  /* 0x000000121a097221 */ /* 0x000fe20000000100 */
[----:B------:R-:W-:Y:S02]  /*0630*/  FADD R4, -R27, R19 ;  /* 0x000000131b047221 */ /* 0x000fe40000000100 */
[----:B------:R-:W-:Y:S01]  /*0640*/  FSETP.GT.AND P6, PT, R23, RZ, PT ;  /* 0x000000ff1700720b */ /* 0x000fe20003fc4000 */
[C---:B------:R-:W-:Y:S01]  /*0650*/  FMUL R5, R2.reuse, R5 ;  /* 0x0000000502057220 */ /* 0x040fe20000400000 */
[----:B------:R-:W-:Y:S01]  /*0660*/  FMUL R9, R2, R9 ;  /* 0x0000000902097220 */ /* 0x000fe20000400000 */
[----:B------:R-:W-:-:S02]  /*0670*/  FMUL R4, R3, R4 ;  /* 0x0000000403047220 */ /* 0x000fc40000400000 */
[----:B------:R-:W1:Y:S01]  /*0680*/  LDC.64 R2, c[0x0][0x218] ;  /* 0x00008600ff027b82 */ /* 0x000e620000000a00 */
[C-C-:B------:R-:W-:Y:S01]  /*0690*/  FFMA R22, R10.reuse, R5, R6.reuse ;  /* 0x000000050a167223 */ /* 0x140fe20000000006 */
[----:B------:R-:W-:Y:S01]  /*06a0*/  FFMA R27, R11, R4, R7 ;  /* 0x000000040b1b7223 */ /* 0x000fe20000000007 */
[----:B------:R-:W-:Y:S01]  /*06b0*/  FFMA R26, R10, R9, R6 ;  /* 0x000000090a1a7223 */ /* 0x000fe20000000006 */
[----:B------:R-:W-:Y:S02]  /*06c0*/  FSETP.GT.AND P4, PT, R21, RZ, PT ;  /* 0x000000ff1500720b */ /* 0x000fe40003f84000 */
[----:B------:R-:W-:Y:S02]  /*06d0*/  FSETP.GT.AND P5, PT, R22, RZ, PT ;  /* 0x000000ff1600720b */ /* 0x000fe40003fa4000 */
[----:B------:R-:W-:Y:S01]  /*06e0*/  @!P6 FMUL R23, R23, 0.0099999997764825820923 ;  /* 0x3c23d70a1717e820 */ /* 0x000fe20000400000 */
[----:B------:R-:W-:Y:S02]  /*06f0*/  FSETP.GT.AND P3, PT, R27, RZ, PT ;  /* 0x000000ff1b00720b */ /* 0x000fe40003f64000 */
[----:B------:R-:W-:-:S02]  /*0700*/  FSETP.GT.AND P2, PT, R26, RZ, PT ;  /* 0x000000ff1a00720b */ /* 0x000fc40003f44000 */
[----:B------:R-:W-:Y:S02]  /*0710*/  FSETP.GT.AND P1, PT, R25, RZ, PT ;  /* 0x000000ff1900720b */ /* 0x000fe40003f24000 */
[----:B------:R-:W-:Y:S02]  /*0720*/  FSETP.GT.AND P0, PT, R24, RZ, PT ;  /* 0x000000ff1800720b */ /* 0x000fe40003f04000 */
[----:B------:R-:W-:Y:S01]  /*0730*/  FSETP.GT.AND P6, PT, R20, RZ, PT ;  /* 0x000000ff1400720b */ /* 0x000fe20003fc4000 */
[----:B------:R-:W-:Y:S01]  /*0740*/  @!P4 FMUL R21, R21, 0.0099999997764825820923 ;  /* 0x3c23d70a1515c820 */ /* 0x000fe20000400000 */
[----:B------:R-:W-:-:S03]  /*0750*/  @!P5 FMUL R22, R22, 0.0099999997764825820923 ;  /* 0x3c23d70a1616d820 */ /* 0x000fc60000400000 */
[----:B------:R-:W-:Y:S01]  /*0760*/  @!P3 FMUL R27, R27, 0.0099999997764825820923 ;  /* 0x3c23d70a1b1bb820 */ /* 0x000fe20000400000 */
[----:B-1----:R-:W-:-:S04]  /*0770*/  IMAD.WIDE R2, R0, 0x4, R2 ;  /* 0x0000000400027825 */ /* 0x002fc800078e0202 */
[----:B------:R-:W-:Y:S01]  /*0780*/  @!P2 FMUL R26, R26, 0.0099999997764825820923 ;  /* 0x3c23d70a1a1aa820 */ /* 0x000fe20000400000 */
[----:B------:R-:W-:Y:S01]  /*0790*/  @!P1 FMUL R25, R25, 0.0099999997764825820923 ;  /* 0x3c23d70a19199820 */ /* 0x000fe20000400000 */
[----:B------:R-:W-:Y:S01]  /*07a0*/  @!P0 FMUL R24, R24, 0.0099999997764825820923 ;  /* 0x3c23d70a18188820 */ /* 0x000fe20000400000 */
[----:B------:R-:W-:-:S04]  /*07b0*/  @!P6 FMUL R20, R20, 0.0099999997764825820923 ;  /* 0x3c23d70a1414e820 */ /* 0x000fc80000400000 */
[----:B------:R-:W-:Y:S04]  /*07c0*/  STG.E.128 desc[UR4][R2.64], R24 ;  /* 0x0000001802007986 */ /* 0x000fe8000c101d04 */
[----:B------:R-:W-:Y:S01]  /*07d0*/  STG.E.128 desc[UR4][R2.64+0x800], R20 ;  /* 0x0008001402007986 */ /* 0x000fe2000c101d04 */
[----:B------:R-:W-:Y:S05]  /*07e0*/  EXIT ;  /* 0x000000000000794d */ /* 0x000fea0003800000 */
.L_x_0:
[----:B------:R-:W-:-:S00]  /*07f0*/  BRA `(.L_x_0) ;  /* 0xfffffffc00fc7947 */ /* 0x000fc0000383ffff */
[----:B------:R-:W-:-:S00]  /*0800*/  NOP ;  /* 0x0000000000007918 */ /* 0x000fc00000000000 */
[----:B------:R-:W-:-:S00]  /*0810*/  NOP ;  /* 0x0000000000007918 */ /* 0x000fc00000000000 */
[----:B------:R-:W-:-:S00]  /*0820*/  NOP ;  /* 0x0000000000007918 */ /* 0x000fc00000000000 */
[----:B------:R-:W-:-:S00]  /*0830*/  NOP ;  /* 0x0000000000007918 */ /* 0x000fc00000000000 */
[----:B------:R-:W-:-:S00]  /*0840*/  NOP ;  /* 0x0000000000007918 */ /* 0x000fc00000000000 */
[----:B------:R-:W-:-:S00]  /*0850*/  NOP ;  /* 0x0000000000007918 */ /* 0x000fc00000000000 */
[----:B------:R-:W-:-:S00]  /*0860*/  NOP ;  /* 0x0000000000007918 */ /* 0x000fc00000000000 */
[----:B------:R-:W-:-:S00]  /*0870*/  NOP ;  /* 0x0000000000007918 */ /* 0x000fc00000000000 */
.L_x_1:


//--------------------- .nv.global.init           --------------------------
	.section	.nv.global.init,"aw",@progbits
.nv.global.init:
	.type		_$_str,@object
	.size		_$_str,(_$_str_$_2 - _$_str)
_$_str:
        /*0000*/ 	.byte	0x5f, 0x5f, 0x43, 0x55, 0x44, 0x41, 0x5f, 0x46, 0x54, 0x5a, 0x00
	.type		_$_str_$_2,@object
	.size		_$_str_$_2,(.L_1 - _$_str_$_2)
_$_str_$_2:
        /*000b*/ 	.byte	0x5f, 0x5f, 0x43, 0x55, 0x44, 0x41, 0x5f, 0x50, 0x52, 0x45, 0x43, 0x5f, 0x53, 0x51, 0x52, 0x54
        /*001b*/ 	.byte	0x00
.L_1:


//--------------------- .nv.constant0.triton_poi_fused__native_batch_norm_legit_no_training_convolution_leaky_relu_9 --------------------------
	.section	.nv.constant0.triton_poi_fused__native_batch_norm_legit_no_training_convolution_leaky_relu_9,"a",@progbits
	.sectionflags	@""
	.align	4
.nv.constant0.triton_poi_fused__native_batch_norm_legit_no_training_convolution_leaky_relu_9:
	.zero		588
